//
// Generated by NVIDIA NVVM Compiler
//
// Compiler Build ID: CL-36424714
// Cuda compilation tools, release 13.0, V13.0.88
// Based on NVVM 20.0.0
//

.version 9.0
.target sm_100
.address_size 64

	// .globl	_Z19setDiffVolumeKernelPfS_S_jj
// _ZZ19setDiffVolumeKernelPfS_S_jjE10p1_section has been demoted
// _ZZ19setDiffVolumeKernelPfS_S_jjE10p2_section has been demoted

.visible .entry _Z19setDiffVolumeKernelPfS_S_jj(
	.param .u64 .ptr .align 1 _Z19setDiffVolumeKernelPfS_S_jj_param_0,
	.param .u64 .ptr .align 1 _Z19setDiffVolumeKernelPfS_S_jj_param_1,
	.param .u64 .ptr .align 1 _Z19setDiffVolumeKernelPfS_S_jj_param_2,
	.param .u32 _Z19setDiffVolumeKernelPfS_S_jj_param_3,
	.param .u32 _Z19setDiffVolumeKernelPfS_S_jj_param_4
)
{
	.reg .pred 	%p<50>;
	.reg .b16 	%rs<10>;
	.reg .b32 	%r<87>;
	.reg .b32 	%f<277>;
	.reg .b64 	%rd<13>;
	// demoted variable
	.shared .align 4 .b8 _ZZ19setDiffVolumeKernelPfS_S_jjE10p1_section[1600];
	// demoted variable
	.shared .align 4 .b8 _ZZ19setDiffVolumeKernelPfS_S_jjE10p2_section[1600];
	ld.param.u64 	%rd1, [_Z19setDiffVolumeKernelPfS_S_jj_param_0];
	ld.param.u64 	%rd2, [_Z19setDiffVolumeKernelPfS_S_jj_param_1];
	ld.param.u64 	%rd3, [_Z19setDiffVolumeKernelPfS_S_jj_param_2];
	ld.param.u32 	%r9, [_Z19setDiffVolumeKernelPfS_S_jj_param_3];
	ld.param.u32 	%r10, [_Z19setDiffVolumeKernelPfS_S_jj_param_4];
	mov.u32 	%r11, %tid.x;
	cvt.u16.u32 	%rs2, %r11;
	mul.hi.u16 	%rs3, %rs2, 6554;
	mul.lo.s16 	%rs4, %rs3, 10;
	sub.s16 	%rs5, %rs2, %rs4;
	cvt.u32.u16 	%r1, %rs5;
	mul.hi.u16 	%rs6, %rs2, 656;
	cvt.u32.u16 	%r2, %rs6;
	mul.lo.s16 	%rs7, %rs6, 100;
	sub.s16 	%rs1, %rs2, %rs7;
	mul.lo.s16 	%rs8, %rs1, 103;
	shr.u16 	%rs9, %rs8, 10;
	cvt.u32.u16 	%r3, %rs9;
	mul.hi.u32 	%r12, %r9, -858993459;
	shr.u32 	%r13, %r12, 3;
	mad.lo.s32 	%r14, %r13, -9, %r9;
	mov.u32 	%r15, %ctaid.x;
	rem.u32 	%r16, %r15, %r14;
	mul.lo.s32 	%r17, %r14, %r14;
	div.u32 	%r18, %r15, %r17;
	mul.lo.s32 	%r19, %r18, %r17;
	sub.s32 	%r20, %r15, %r19;
	div.u32 	%r21, %r20, %r14;
	mad.lo.s32 	%r4, %r21, 10, %r3;
	mad.lo.s32 	%r5, %r18, 10, %r2;
	mad.lo.s32 	%r6, %r16, 10, %r1;
	setp.ne.s16 	%p1, %rs5, 0;
	@%p1 bra 	$L__BB0_3;
	setp.ge.u32 	%p2, %r4, %r9;
	setp.ge.u32 	%p3, %r5, %r10;
	or.pred  	%p4, %p3, %p2;
	@%p4 bra 	$L__BB0_3;
	mad.lo.s32 	%r22, %r5, %r9, %r4;
	mad.lo.s32 	%r23, %r2, 10, %r3;
	shl.b32 	%r24, %r22, 2;
	cvta.to.global.u64 	%rd4, %rd2;
	mul.wide.u32 	%rd5, %r24, 4;
	add.s64 	%rd6, %rd4, %rd5;
	ld.global.f32 	%f27, [%rd6];
	shl.b32 	%r25, %r23, 4;
	mov.u32 	%r26, _ZZ19setDiffVolumeKernelPfS_S_jjE10p1_section;
	add.s32 	%r27, %r26, %r25;
	st.shared.f32 	[%r27], %f27;
	ld.global.f32 	%f28, [%rd6+4];
	st.shared.f32 	[%r27+4], %f28;
	ld.global.f32 	%f29, [%rd6+8];
	st.shared.f32 	[%r27+8], %f29;
	ld.global.f32 	%f30, [%rd6+12];
	st.shared.f32 	[%r27+12], %f30;
$L__BB0_3:
	setp.gt.u16 	%p5, %rs1, 9;
	@%p5 bra 	$L__BB0_6;
	setp.ge.u32 	%p6, %r6, %r9;
	setp.ge.u32 	%p7, %r5, %r10;
	or.pred  	%p8, %p6, %p7;
	@%p8 bra 	$L__BB0_6;
	mad.lo.s32 	%r28, %r5, %r9, %r6;
	mad.lo.s32 	%r29, %r2, 10, %r1;
	shl.b32 	%r30, %r28, 2;
	cvta.to.global.u64 	%rd7, %rd3;
	mul.wide.u32 	%rd8, %r30, 4;
	add.s64 	%rd9, %rd7, %rd8;
	ld.global.f32 	%f31, [%rd9];
	shl.b32 	%r31, %r29, 4;
	mov.u32 	%r32, _ZZ19setDiffVolumeKernelPfS_S_jjE10p2_section;
	add.s32 	%r33, %r32, %r31;
	st.shared.f32 	[%r33], %f31;
	ld.global.f32 	%f32, [%rd9+4];
	st.shared.f32 	[%r33+4], %f32;
	ld.global.f32 	%f33, [%rd9+8];
	st.shared.f32 	[%r33+8], %f33;
	ld.global.f32 	%f34, [%rd9+12];
	st.shared.f32 	[%r33+12], %f34;
$L__BB0_6:
	bar.sync 	0;
	setp.ge.u32 	%p9, %r4, %r9;
	setp.ge.u32 	%p10, %r5, %r10;
	or.pred  	%p11, %p10, %p9;
	setp.ge.u32 	%p12, %r6, %r9;
	or.pred  	%p13, %p12, %p11;
	@%p13 bra 	$L__BB0_28;
	mul.lo.s32 	%r34, %r2, 10;
	add.s32 	%r35, %r34, %r3;
	add.s32 	%r36, %r34, %r1;
	shl.b32 	%r37, %r35, 4;
	mov.u32 	%r38, _ZZ19setDiffVolumeKernelPfS_S_jjE10p1_section;
	add.s32 	%r7, %r38, %r37;
	ld.shared.f32 	%f36, [%r7];
	shl.b32 	%r39, %r36, 4;
	mov.u32 	%r40, _ZZ19setDiffVolumeKernelPfS_S_jjE10p2_section;
	add.s32 	%r8, %r40, %r39;
	ld.shared.f32 	%f37, [%r8];
	sub.f32 	%f1, %f36, %f37;
	abs.f32 	%f2, %f1;
	setp.eq.f32 	%p14, %f1, 0f3F800000;
	mov.f32 	%f273, 0f3F800000;
	@%p14 bra 	$L__BB0_12;
	setp.num.f32 	%p15, %f2, %f2;
	@%p15 bra 	$L__BB0_10;
	mov.f32 	%f93, 0f40000000;
	add.rn.f32 	%f273, %f1, %f93;
	bra.uni 	$L__BB0_12;
$L__BB0_10:
	setp.lt.f32 	%p16, %f2, 0f00800000;
	mul.f32 	%f38, %f2, 0f4B800000;
	selp.f32 	%f39, %f38, %f2, %p16;
	mov.b32 	%r41, %f39;
	add.s32 	%r42, %r41, -1060439283;
	and.b32  	%r43, %r42, -8388608;
	sub.s32 	%r44, %r41, %r43;
	mov.b32 	%f40, %r44;
	cvt.rn.f32.s32 	%f41, %r43;
	selp.f32 	%f42, 0fC1C00000, 0f00000000, %p16;
	fma.rn.f32 	%f43, %f41, 0f34000000, %f42;
	add.f32 	%f44, %f40, 0fBF800000;
	add.f32 	%f45, %f40, 0f3F800000;
	rcp.approx.ftz.f32 	%f46, %f45;
	add.f32 	%f47, %f44, %f44;
	mul.f32 	%f48, %f47, %f46;
	mul.f32 	%f49, %f48, %f48;
	neg.f32 	%f50, %f48;
	sub.f32 	%f51, %f44, %f48;
	add.f32 	%f52, %f51, %f51;
	fma.rn.f32 	%f53, %f50, %f44, %f52;
	mul.rn.f32 	%f54, %f46, %f53;
	fma.rn.f32 	%f55, %f49, 0f3A2C32E4, 0f3B52E7DB;
	fma.rn.f32 	%f56, %f55, %f49, 0f3C93BB73;
	fma.rn.f32 	%f57, %f56, %f49, 0f3DF6384F;
	mul.rn.f32 	%f58, %f57, %f49;
	fma.rn.f32 	%f59, %f48, 0f3FB8AA3B, %f43;
	mul.f32 	%f60, %f58, 0f40400000;
	sub.f32 	%f61, %f43, %f59;
	fma.rn.f32 	%f62, %f48, 0f3FB8AA3B, %f61;
	fma.rn.f32 	%f63, %f54, 0f3FB8AA3B, %f62;
	fma.rn.f32 	%f64, %f48, 0f32A55E34, %f63;
	fma.rn.f32 	%f65, %f60, %f54, %f64;
	fma.rn.f32 	%f66, %f58, %f48, %f65;
	add.rn.f32 	%f67, %f59, %f66;
	mov.f32 	%f68, 0f40000000;
	mul.rn.f32 	%f69, %f67, %f68;
	cvt.rni.f32.f32 	%f70, %f69;
	sub.f32 	%f71, %f69, %f70;
	neg.f32 	%f72, %f69;
	fma.rn.f32 	%f73, %f67, 0f40000000, %f72;
	neg.f32 	%f74, %f59;
	add.rn.f32 	%f75, %f67, %f74;
	neg.f32 	%f76, %f75;
	add.rn.f32 	%f77, %f66, %f76;
	fma.rn.f32 	%f78, %f77, 0f40000000, %f73;
	add.f32 	%f79, %f71, %f78;
	setp.gt.f32 	%p17, %f70, 0f00000000;
	selp.b32 	%r45, 0, -2097152000, %p17;
	setp.neu.f32 	%p18, %f1, 0f00000000;
	setp.neu.f32 	%p19, %f2, 0f7F800000;
	setp.lt.f32 	%p20, %f69, 0f00000000;
	selp.f32 	%f80, 0f00000000, 0f7F800000, %p20;
	abs.f32 	%f81, %f69;
	setp.gt.f32 	%p21, %f81, 0f43180000;
	cvt.rzi.s32.f32 	%r46, %f70;
	shl.b32 	%r47, %r46, 23;
	sub.s32 	%r48, %r47, %r45;
	mov.b32 	%f82, %r48;
	add.s32 	%r49, %r45, 2130706432;
	mov.b32 	%f83, %r49;
	fma.rn.f32 	%f84, %f79, 0f391FCB8E, 0f3AAF85ED;
	fma.rn.f32 	%f85, %f84, %f79, 0f3C1D9856;
	fma.rn.f32 	%f86, %f85, %f79, 0f3D6357BB;
	fma.rn.f32 	%f87, %f86, %f79, 0f3E75FDEC;
	fma.rn.f32 	%f88, %f87, %f79, 0f3F317218;
	fma.rn.f32 	%f89, %f88, %f79, 0f3F800000;
	mul.f32 	%f90, %f89, %f83;
	mul.f32 	%f91, %f90, %f82;
	selp.f32 	%f273, %f80, %f91, %p21;
	and.pred  	%p22, %p18, %p19;
	@%p22 bra 	$L__BB0_12;
	add.f32 	%f92, %f1, %f1;
	mov.b32 	%r50, %f92;
	and.b32  	%r51, %r50, 2147483647;
	mov.b32 	%f273, %r51;
$L__BB0_12:
	ld.shared.f32 	%f95, [%r7+4];
	ld.shared.f32 	%f96, [%r8+4];
	sub.f32 	%f7, %f95, %f96;
	abs.f32 	%f8, %f7;
	setp.eq.f32 	%p23, %f7, 0f3F800000;
	mov.f32 	%f274, 0f3F800000;
	@%p23 bra 	$L__BB0_17;
	setp.num.f32 	%p24, %f8, %f8;
	@%p24 bra 	$L__BB0_15;
	mov.f32 	%f152, 0f40000000;
	add.rn.f32 	%f274, %f7, %f152;
	bra.uni 	$L__BB0_17;
$L__BB0_15:
	setp.lt.f32 	%p25, %f8, 0f00800000;
	mul.f32 	%f97, %f8, 0f4B800000;
	selp.f32 	%f98, %f97, %f8, %p25;
	mov.b32 	%r52, %f98;
	add.s32 	%r53, %r52, -1060439283;
	and.b32  	%r54, %r53, -8388608;
	sub.s32 	%r55, %r52, %r54;
	mov.b32 	%f99, %r55;
	cvt.rn.f32.s32 	%f100, %r54;
	selp.f32 	%f101, 0fC1C00000, 0f00000000, %p25;
	fma.rn.f32 	%f102, %f100, 0f34000000, %f101;
	add.f32 	%f103, %f99, 0fBF800000;
	add.f32 	%f104, %f99, 0f3F800000;
	rcp.approx.ftz.f32 	%f105, %f104;
	add.f32 	%f106, %f103, %f103;
	mul.f32 	%f107, %f106, %f105;
	mul.f32 	%f108, %f107, %f107;
	neg.f32 	%f109, %f107;
	sub.f32 	%f110, %f103, %f107;
	add.f32 	%f111, %f110, %f110;
	fma.rn.f32 	%f112, %f109, %f103, %f111;
	mul.rn.f32 	%f113, %f105, %f112;
	fma.rn.f32 	%f114, %f108, 0f3A2C32E4, 0f3B52E7DB;
	fma.rn.f32 	%f115, %f114, %f108, 0f3C93BB73;
	fma.rn.f32 	%f116, %f115, %f108, 0f3DF6384F;
	mul.rn.f32 	%f117, %f116, %f108;
	fma.rn.f32 	%f118, %f107, 0f3FB8AA3B, %f102;
	mul.f32 	%f119, %f117, 0f40400000;
	sub.f32 	%f120, %f102, %f118;
	fma.rn.f32 	%f121, %f107, 0f3FB8AA3B, %f120;
	fma.rn.f32 	%f122, %f113, 0f3FB8AA3B, %f121;
	fma.rn.f32 	%f123, %f107, 0f32A55E34, %f122;
	fma.rn.f32 	%f124, %f119, %f113, %f123;
	fma.rn.f32 	%f125, %f117, %f107, %f124;
	add.rn.f32 	%f126, %f118, %f125;
	mov.f32 	%f127, 0f40000000;
	mul.rn.f32 	%f128, %f126, %f127;
	cvt.rni.f32.f32 	%f129, %f128;
	sub.f32 	%f130, %f128, %f129;
	neg.f32 	%f131, %f128;
	fma.rn.f32 	%f132, %f126, 0f40000000, %f131;
	neg.f32 	%f133, %f118;
	add.rn.f32 	%f134, %f126, %f133;
	neg.f32 	%f135, %f134;
	add.rn.f32 	%f136, %f125, %f135;
	fma.rn.f32 	%f137, %f136, 0f40000000, %f132;
	add.f32 	%f138, %f130, %f137;
	setp.gt.f32 	%p26, %f129, 0f00000000;
	selp.b32 	%r56, 0, -2097152000, %p26;
	setp.neu.f32 	%p27, %f7, 0f00000000;
	setp.neu.f32 	%p28, %f8, 0f7F800000;
	setp.lt.f32 	%p29, %f128, 0f00000000;
	selp.f32 	%f139, 0f00000000, 0f7F800000, %p29;
	abs.f32 	%f140, %f128;
	setp.gt.f32 	%p30, %f140, 0f43180000;
	cvt.rzi.s32.f32 	%r57, %f129;
	shl.b32 	%r58, %r57, 23;
	sub.s32 	%r59, %r58, %r56;
	mov.b32 	%f141, %r59;
	add.s32 	%r60, %r56, 2130706432;
	mov.b32 	%f142, %r60;
	fma.rn.f32 	%f143, %f138, 0f391FCB8E, 0f3AAF85ED;
	fma.rn.f32 	%f144, %f143, %f138, 0f3C1D9856;
	fma.rn.f32 	%f145, %f144, %f138, 0f3D6357BB;
	fma.rn.f32 	%f146, %f145, %f138, 0f3E75FDEC;
	fma.rn.f32 	%f147, %f146, %f138, 0f3F317218;
	fma.rn.f32 	%f148, %f147, %f138, 0f3F800000;
	mul.f32 	%f149, %f148, %f142;
	mul.f32 	%f150, %f149, %f141;
	selp.f32 	%f274, %f139, %f150, %p30;
	and.pred  	%p31, %p27, %p28;
	@%p31 bra 	$L__BB0_17;
	add.f32 	%f151, %f7, %f7;
	mov.b32 	%r61, %f151;
	and.b32  	%r62, %r61, 2147483647;
	mov.b32 	%f274, %r62;
$L__BB0_17:
	add.f32 	%f13, %f273, %f274;
	ld.shared.f32 	%f154, [%r7+8];
	ld.shared.f32 	%f155, [%r8+8];
	sub.f32 	%f14, %f154, %f155;
	abs.f32 	%f15, %f14;
	setp.eq.f32 	%p32, %f14, 0f3F800000;
	mov.f32 	%f275, 0f3F800000;
	@%p32 bra 	$L__BB0_22;
	setp.num.f32 	%p33, %f15, %f15;
	@%p33 bra 	$L__BB0_20;
	mov.f32 	%f211, 0f40000000;
	add.rn.f32 	%f275, %f14, %f211;
	bra.uni 	$L__BB0_22;
$L__BB0_20:
	setp.lt.f32 	%p34, %f15, 0f00800000;
	mul.f32 	%f156, %f15, 0f4B800000;
	selp.f32 	%f157, %f156, %f15, %p34;
	mov.b32 	%r63, %f157;
	add.s32 	%r64, %r63, -1060439283;
	and.b32  	%r65, %r64, -8388608;
	sub.s32 	%r66, %r63, %r65;
	mov.b32 	%f158, %r66;
	cvt.rn.f32.s32 	%f159, %r65;
	selp.f32 	%f160, 0fC1C00000, 0f00000000, %p34;
	fma.rn.f32 	%f161, %f159, 0f34000000, %f160;
	add.f32 	%f162, %f158, 0fBF800000;
	add.f32 	%f163, %f158, 0f3F800000;
	rcp.approx.ftz.f32 	%f164, %f163;
	add.f32 	%f165, %f162, %f162;
	mul.f32 	%f166, %f165, %f164;
	mul.f32 	%f167, %f166, %f166;
	neg.f32 	%f168, %f166;
	sub.f32 	%f169, %f162, %f166;
	add.f32 	%f170, %f169, %f169;
	fma.rn.f32 	%f171, %f168, %f162, %f170;
	mul.rn.f32 	%f172, %f164, %f171;
	fma.rn.f32 	%f173, %f167, 0f3A2C32E4, 0f3B52E7DB;
	fma.rn.f32 	%f174, %f173, %f167, 0f3C93BB73;
	fma.rn.f32 	%f175, %f174, %f167, 0f3DF6384F;
	mul.rn.f32 	%f176, %f175, %f167;
	fma.rn.f32 	%f177, %f166, 0f3FB8AA3B, %f161;
	mul.f32 	%f178, %f176, 0f40400000;
	sub.f32 	%f179, %f161, %f177;
	fma.rn.f32 	%f180, %f166, 0f3FB8AA3B, %f179;
	fma.rn.f32 	%f181, %f172, 0f3FB8AA3B, %f180;
	fma.rn.f32 	%f182, %f166, 0f32A55E34, %f181;
	fma.rn.f32 	%f183, %f178, %f172, %f182;
	fma.rn.f32 	%f184, %f176, %f166, %f183;
	add.rn.f32 	%f185, %f177, %f184;
	mov.f32 	%f186, 0f40000000;
	mul.rn.f32 	%f187, %f185, %f186;
	cvt.rni.f32.f32 	%f188, %f187;
	sub.f32 	%f189, %f187, %f188;
	neg.f32 	%f190, %f187;
	fma.rn.f32 	%f191, %f185, 0f40000000, %f190;
	neg.f32 	%f192, %f177;
	add.rn.f32 	%f193, %f185, %f192;
	neg.f32 	%f194, %f193;
	add.rn.f32 	%f195, %f184, %f194;
	fma.rn.f32 	%f196, %f195, 0f40000000, %f191;
	add.f32 	%f197, %f189, %f196;
	setp.gt.f32 	%p35, %f188, 0f00000000;
	selp.b32 	%r67, 0, -2097152000, %p35;
	setp.neu.f32 	%p36, %f14, 0f00000000;
	setp.neu.f32 	%p37, %f15, 0f7F800000;
	setp.lt.f32 	%p38, %f187, 0f00000000;
	selp.f32 	%f198, 0f00000000, 0f7F800000, %p38;
	abs.f32 	%f199, %f187;
	setp.gt.f32 	%p39, %f199, 0f43180000;
	cvt.rzi.s32.f32 	%r68, %f188;
	shl.b32 	%r69, %r68, 23;
	sub.s32 	%r70, %r69, %r67;
	mov.b32 	%f200, %r70;
	add.s32 	%r71, %r67, 2130706432;
	mov.b32 	%f201, %r71;
	fma.rn.f32 	%f202, %f197, 0f391FCB8E, 0f3AAF85ED;
	fma.rn.f32 	%f203, %f202, %f197, 0f3C1D9856;
	fma.rn.f32 	%f204, %f203, %f197, 0f3D6357BB;
	fma.rn.f32 	%f205, %f204, %f197, 0f3E75FDEC;
	fma.rn.f32 	%f206, %f205, %f197, 0f3F317218;
	fma.rn.f32 	%f207, %f206, %f197, 0f3F800000;
	mul.f32 	%f208, %f207, %f201;
	mul.f32 	%f209, %f208, %f200;
	selp.f32 	%f275, %f198, %f209, %p39;
	and.pred  	%p40, %p36, %p37;
	@%p40 bra 	$L__BB0_22;
	add.f32 	%f210, %f14, %f14;
	mov.b32 	%r72, %f210;
	and.b32  	%r73, %r72, 2147483647;
	mov.b32 	%f275, %r73;
$L__BB0_22:
	add.f32 	%f20, %f13, %f275;
	ld.shared.f32 	%f213, [%r7+12];
	ld.shared.f32 	%f214, [%r8+12];
	sub.f32 	%f21, %f213, %f214;
	abs.f32 	%f22, %f21;
	setp.eq.f32 	%p41, %f21, 0f3F800000;
	mov.f32 	%f276, 0f3F800000;
	@%p41 bra 	$L__BB0_27;
	setp.num.f32 	%p42, %f22, %f22;
	@%p42 bra 	$L__BB0_25;
	mov.f32 	%f270, 0f40000000;
	add.rn.f32 	%f276, %f21, %f270;
	bra.uni 	$L__BB0_27;
$L__BB0_25:
	setp.lt.f32 	%p43, %f22, 0f00800000;
	mul.f32 	%f215, %f22, 0f4B800000;
	selp.f32 	%f216, %f215, %f22, %p43;
	mov.b32 	%r74, %f216;
	add.s32 	%r75, %r74, -1060439283;
	and.b32  	%r76, %r75, -8388608;
	sub.s32 	%r77, %r74, %r76;
	mov.b32 	%f217, %r77;
	cvt.rn.f32.s32 	%f218, %r76;
	selp.f32 	%f219, 0fC1C00000, 0f00000000, %p43;
	fma.rn.f32 	%f220, %f218, 0f34000000, %f219;
	add.f32 	%f221, %f217, 0fBF800000;
	add.f32 	%f222, %f217, 0f3F800000;
	rcp.approx.ftz.f32 	%f223, %f222;
	add.f32 	%f224, %f221, %f221;
	mul.f32 	%f225, %f224, %f223;
	mul.f32 	%f226, %f225, %f225;
	neg.f32 	%f227, %f225;
	sub.f32 	%f228, %f221, %f225;
	add.f32 	%f229, %f228, %f228;
	fma.rn.f32 	%f230, %f227, %f221, %f229;
	mul.rn.f32 	%f231, %f223, %f230;
	fma.rn.f32 	%f232, %f226, 0f3A2C32E4, 0f3B52E7DB;
	fma.rn.f32 	%f233, %f232, %f226, 0f3C93BB73;
	fma.rn.f32 	%f234, %f233, %f226, 0f3DF6384F;
	mul.rn.f32 	%f235, %f234, %f226;
	fma.rn.f32 	%f236, %f225, 0f3FB8AA3B, %f220;
	mul.f32 	%f237, %f235, 0f40400000;
	sub.f32 	%f238, %f220, %f236;
	fma.rn.f32 	%f239, %f225, 0f3FB8AA3B, %f238;
	fma.rn.f32 	%f240, %f231, 0f3FB8AA3B, %f239;
	fma.rn.f32 	%f241, %f225, 0f32A55E34, %f240;
	fma.rn.f32 	%f242, %f237, %f231, %f241;
	fma.rn.f32 	%f243, %f235, %f225, %f242;
	add.rn.f32 	%f244, %f236, %f243;
	mov.f32 	%f245, 0f40000000;
	mul.rn.f32 	%f246, %f244, %f245;
	cvt.rni.f32.f32 	%f247, %f246;
	sub.f32 	%f248, %f246, %f247;
	neg.f32 	%f249, %f246;
	fma.rn.f32 	%f250, %f244, 0f40000000, %f249;
	neg.f32 	%f251, %f236;
	add.rn.f32 	%f252, %f244, %f251;
	neg.f32 	%f253, %f252;
	add.rn.f32 	%f254, %f243, %f253;
	fma.rn.f32 	%f255, %f254, 0f40000000, %f250;
	add.f32 	%f256, %f248, %f255;
	setp.gt.f32 	%p44, %f247, 0f00000000;
	selp.b32 	%r78, 0, -2097152000, %p44;
	setp.neu.f32 	%p45, %f21, 0f00000000;
	setp.neu.f32 	%p46, %f22, 0f7F800000;
	setp.lt.f32 	%p47, %f246, 0f00000000;
	selp.f32 	%f257, 0f00000000, 0f7F800000, %p47;
	abs.f32 	%f258, %f246;
	setp.gt.f32 	%p48, %f258, 0f43180000;
	cvt.rzi.s32.f32 	%r79, %f247;
	shl.b32 	%r80, %r79, 23;
	sub.s32 	%r81, %r80, %r78;
	mov.b32 	%f259, %r81;
	add.s32 	%r82, %r78, 2130706432;
	mov.b32 	%f260, %r82;
	fma.rn.f32 	%f261, %f256, 0f391FCB8E, 0f3AAF85ED;
	fma.rn.f32 	%f262, %f261, %f256, 0f3C1D9856;
	fma.rn.f32 	%f263, %f262, %f256, 0f3D6357BB;
	fma.rn.f32 	%f264, %f263, %f256, 0f3E75FDEC;
	fma.rn.f32 	%f265, %f264, %f256, 0f3F317218;
	fma.rn.f32 	%f266, %f265, %f256, 0f3F800000;
	mul.f32 	%f267, %f266, %f260;
	mul.f32 	%f268, %f267, %f259;
	selp.f32 	%f276, %f257, %f268, %p48;
	and.pred  	%p49, %p45, %p46;
	@%p49 bra 	$L__BB0_27;
	add.f32 	%f269, %f21, %f21;
	mov.b32 	%r83, %f269;
	and.b32  	%r84, %r83, 2147483647;
	mov.b32 	%f276, %r84;
$L__BB0_27:
	add.f32 	%f271, %f20, %f276;
	sqrt.rn.f32 	%f272, %f271;
	mad.lo.s32 	%r85, %r5, %r9, %r4;
	mad.lo.s32 	%r86, %r85, %r9, %r6;
	cvta.to.global.u64 	%rd10, %rd1;
	mul.wide.u32 	%rd11, %r86, 4;
	add.s64 	%rd12, %rd10, %rd11;
	st.global.f32 	[%rd12], %f272;
$L__BB0_28:
	ret;

}


// ===== COMPILED SASS (sm_100) =====

	.target	sm_100

	.elftype	@"ET_EXEC"


//--------------------- .note.nv.tkinfo           --------------------------
	.section	.note.nv.tkinfo,"",@"SHT_NOTE"
	.sectionflags	@"SHF_NOTE_NV_TKINFO"
	.tkinfo
        /*0018*/ 	.word	0x00000002
        /*0030*/ 	.string	""
        /*0030*/ 	.string	"ptxas"
        /*0030*/ 	.string	"Cuda compilation tools, release 13.0, V13.0.88"
        /*0030*/ 	.string	"Build cuda_13.0.r13.0/compiler.36424714_0"
        /*0030*/ 	.string	"-arch sm_100 -m 64 "



//--------------------- .note.nv.cuinfo           --------------------------
	.section	.note.nv.cuinfo,"",@"SHT_NOTE"
	.sectionflags	@"SHF_NOTE_NV_CUINFO"
        /*0018*/ 	.short	0x0002
        /*001a*/ 	.short	0x0064
        /*001c*/ 	.short	0x0082
	.zero		2


//--------------------- .nv.info                  --------------------------
	.section	.nv.info,"",@"SHT_CUDA_INFO"
	.align	4


	//----- nvinfo : EIATTR_REGCOUNT
	.align		4
        /*0000*/ 	.byte	0x04, 0x2f
        /*0002*/ 	.short	(.L_1 - .L_0)
	.align		4
.L_0:
        /*0004*/ 	.word	index@(_Z19setDiffVolumeKernelPfS_S_jj)
        /*0008*/ 	.word	0x0000001a


	//----- nvinfo : EIATTR_FRAME_SIZE
	.align		4
.L_1:
        /*000c*/ 	.byte	0x04, 0x11
        /*000e*/ 	.short	(.L_3 - .L_2)
	.align		4
.L_2:
        /*0010*/ 	.word	index@($__internal_0_$__cuda_sm20_sqrt_rn_f32_slowpath)
        /*0014*/ 	.word	0x00000000


	//----- nvinfo : EIATTR_FRAME_SIZE
	.align		4
.L_3:
        /*0018*/ 	.byte	0x04, 0x11
        /*001a*/ 	.short	(.L_5 - .L_4)
	.align		4
.L_4:
        /*001c*/ 	.word	index@(_Z19setDiffVolumeKernelPfS_S_jj)
        /*0020*/ 	.word	0x00000000


	//----- nvinfo : EIATTR_MIN_STACK_SIZE
	.align		4
.L_5:
        /*0024*/ 	.byte	0x04, 0x12
        /*0026*/ 	.short	(.L_7 - .L_6)
	.align		4
.L_6:
        /*0028*/ 	.word	index@(_Z19setDiffVolumeKernelPfS_S_jj)
        /*002c*/ 	.word	0x00000000
.L_7:


//--------------------- .nv.compat                --------------------------
	.section	.nv.compat,"",@"SHT_CUDA_COMPAT_INFO"
	.align	4
        /*0000*/ 	.byte	0x02, 0x09, 0x00, 0x00, 0x02, 0x02, 0x01, 0x00, 0x02, 0x05, 0x05, 0x00, 0x03, 0x07, 0x01, 0x01
        /*0010*/ 	.byte	0x02, 0x03, 0x00, 0x00, 0x02, 0x06, 0x01, 0x00, 0x04, 0x0b, 0x08, 0x00, 0x01, 0x00, 0x00, 0x00
        /*0020*/ 	.byte	0x00, 0x00, 0x00, 0x00


//--------------------- .nv.info._Z19setDiffVolumeKernelPfS_S_jj --------------------------
	.section	.nv.info._Z19setDiffVolumeKernelPfS_S_jj,"",@"SHT_CUDA_INFO"
	.sectionflags	@""
	.align	4


	//----- nvinfo : EIATTR_CUDA_API_VERSION
	.align		4
        /*0000*/ 	.byte	0x04, 0x37
        /*0002*/ 	.short	(.L_9 - .L_8)
.L_8:
        /*0004*/ 	.word	0x00000082


	//----- nvinfo : EIATTR_KPARAM_INFO
	.align		4
.L_9:
        /*0008*/ 	.byte	0x04, 0x17
        /*000a*/ 	.short	(.L_11 - .L_10)
.L_10:
        /*000c*/ 	.word	0x00000000
        /*0010*/ 	.short	0x0004
        /*0012*/ 	.short	0x001c
        /*0014*/ 	.byte	0x00, 0xf0, 0x11, 0x00


	//----- nvinfo : EIATTR_KPARAM_INFO
	.align		4
.L_11:
        /*0018*/ 	.byte	0x04, 0x17
        /*001a*/ 	.short	(.L_13 - .L_12)
.L_12:
        /*001c*/ 	.word	0x00000000
        /*0020*/ 	.short	0x0003
        /*0022*/ 	.short	0x0018
        /*0024*/ 	.byte	0x00, 0xf0, 0x11, 0x00


	//----- nvinfo : EIATTR_KPARAM_INFO
	.align		4
.L_13:
        /*0028*/ 	.byte	0x04, 0x17
        /*002a*/ 	.short	(.L_15 - .L_14)
.L_14:
        /*002c*/ 	.word	0x00000000
        /*0030*/ 	.short	0x0002
        /*0032*/ 	.short	0x0010
        /*0034*/ 	.byte	0x00, 0xf5, 0x21, 0x00


	//----- nvinfo : EIATTR_KPARAM_INFO
	.align		4
.L_15:
        /*0038*/ 	.byte	0x04, 0x17
        /*003a*/ 	.short	(.L_17 - .L_16)
.L_16:
        /*003c*/ 	.word	0x00000000
        /*0040*/ 	.short	0x0001
        /*0042*/ 	.short	0x0008
        /*0044*/ 	.byte	0x00, 0xf5, 0x21, 0x00


	//----- nvinfo : EIATTR_KPARAM_INFO
	.align		4
.L_17:
        /*0048*/ 	.byte	0x04, 0x17
        /*004a*/ 	.short	(.L_19 - .L_18)
.L_18:
        /*004c*/ 	.word	0x00000000
        /*0050*/ 	.short	0x0000
        /*0052*/ 	.short	0x0000
        /*0054*/ 	.byte	0x00, 0xf5, 0x21, 0x00


	//----- nvinfo : EIATTR_SPARSE_MMA_MASK
	.align		4
.L_19:
        /*0058*/ 	.byte	0x03, 0x50
        /*005a*/ 	.short	0x0000


	//----- nvinfo : EIATTR_MAXREG_COUNT
	.align		4
        /*005c*/ 	.byte	0x03, 0x1b
        /*005e*/ 	.short	0x00ff


	//----- nvinfo : EIATTR_NUM_BARRIERS
	.align		4
        /*0060*/ 	.byte	0x02, 0x4c
        /*0062*/ 	.byte	0x01
	.zero		1


	//----- nvinfo : EIATTR_MERCURY_ISA_VERSION
	.align		4
        /*0064*/ 	.byte	0x03, 0x5f
        /*0066*/ 	.short	0x0101


	//----- nvinfo : EIATTR_VRC_CTA_INIT_COUNT
	.align		4
        /*0068*/ 	.byte	0x02, 0x4a
	.zero		1
	.zero		1


	//----- nvinfo : EIATTR_EXIT_INSTR_OFFSETS
	.align		4
        /*006c*/ 	.byte	0x04, 0x1c
        /*006e*/ 	.short	(.L_21 - .L_20)


	//   ....[0]....
.L_20:
        /*0070*/ 	.word	0x00000770


	//   ....[1]....
        /*0074*/ 	.word	0x00001b50


	//----- nvinfo : EIATTR_CRS_STACK_SIZE
	.align		4
.L_21:
        /*0078*/ 	.byte	0x04, 0x1e
        /*007a*/ 	.short	(.L_23 - .L_22)
.L_22:
        /*007c*/ 	.word	0x00000000


	//----- nvinfo : EIATTR_CBANK_PARAM_SIZE
	.align		4
.L_23:
        /*0080*/ 	.byte	0x03, 0x19
        /*0082*/ 	.short	0x0020


	//----- nvinfo : EIATTR_PARAM_CBANK
	.align		4
        /*0084*/ 	.byte	0x04, 0x0a
        /*0086*/ 	.short	(.L_25 - .L_24)
	.align		4
.L_24:
        /*0088*/ 	.word	index@(.nv.constant0._Z19setDiffVolumeKernelPfS_S_jj)
        /*008c*/ 	.short	0x0380
        /*008e*/ 	.short	0x0020


	//----- nvinfo : EIATTR_SW_WAR
	.align		4
.L_25:
        /*0090*/ 	.byte	0x04, 0x36
        /*0092*/ 	.short	(.L_27 - .L_26)
.L_26:
        /*0094*/ 	.word	0x00000008
.L_27:


//--------------------- .nv.callgraph             --------------------------
	.section	.nv.callgraph,"",@"SHT_CUDA_CALLGRAPH"
	.align	4
	.sectionentsize	8
	.align		4
        /*0000*/ 	.word	0x00000000
	.align		4
        /*0004*/ 	.word	0xffffffff
	.align		4
        /*0008*/ 	.word	0x00000000
	.align		4
        /*000c*/ 	.word	0xfffffffe
	.align		4
        /*0010*/ 	.word	0x00000000
	.align		4
        /*0014*/ 	.word	0xfffffffd
	.align		4
        /*0018*/ 	.word	0x00000000
	.align		4
        /*001c*/ 	.word	0xfffffffc


//--------------------- .text._Z19setDiffVolumeKernelPfS_S_jj --------------------------
	.section	.text._Z19setDiffVolumeKernelPfS_S_jj,"ax",@progbits
	.align	128
        .global         _Z19setDiffVolumeKernelPfS_S_jj
        .type           _Z19setDiffVolumeKernelPfS_S_jj,@function
        .size           _Z19setDiffVolumeKernelPfS_S_jj,(.L_x_13 - _Z19setDiffVolumeKernelPfS_S_jj)
        .other          _Z19setDiffVolumeKernelPfS_S_jj,@"STO_CUDA_ENTRY STV_DEFAULT"
_Z19setDiffVolumeKernelPfS_S_jj:
.text._Z19setDiffVolumeKernelPfS_S_jj:
[----:B------:R-:W-:Y:S01]  /*0000*/  LDC R1, c[0x0][0x37c] ;  /* 0x0000df00ff017b82 */ /* 0x000fe20000000800 */
[----:B------:R-:W0:Y:S01]  /*0010*/  LDCU.64 UR6, c[0x0][0x398] ;  /* 0x00007300ff0677ac */ /* 0x000e220008000a00 */
[----:B------:R-:W1:Y:S01]  /*0020*/  S2R R4, SR_CTAID.X ;  /* 0x0000000000047919 */ /* 0x000e620000002500 */
[----:B------:R-:W-:Y:S01]  /*0030*/  HFMA2 R2, -RZ, RZ, 0, 0 ;  /* 0x00000000ff027431 */ /* 0x000fe200000001ff */
[----:B------:R-:W2:Y:S01]  /*0040*/  LDCU.64 UR8, c[0x0][0x358] ;  /* 0x00006b00ff0877ac */ /* 0x000ea20008000a00 */
[----:B0-----:R-:W-:-:S04]  /*0050*/  UIMAD.WIDE.U32 UR4, UR6, -0x33333333, URZ ;  /* 0xcccccccd060478a5 */ /* 0x001fc8000f8e00ff */
[----:B------:R-:W-:-:S04]  /*0060*/  USHF.R.U32.HI UR5, URZ, 0x3, UR5 ;  /* 0x00000003ff057899 */ /* 0x000fc80008011605 */
[----:B------:R-:W-:-:S04]  /*0070*/  UIMAD UR5, UR5, -0x9, UR6 ;  /* 0xfffffff7050578a4 */ /* 0x000fc8000f8e0206 */
[----:B------:R-:W-:-:S05]  /*0080*/  UIMAD UR4, UR5, UR5, URZ ;  /* 0x00000005050472a4 */ /* 0x000fca000f8e02ff */
[----:B------:R-:W0:Y:S01]  /*0090*/  I2F.U32.RP R0, UR5 ;  /* 0x0000000500007d06 */ /* 0x000e220008209000 */
[----:B------:R-:W-:Y:S02]  /*00a0*/  IADD3 R7, PT, PT, RZ, -UR4, RZ ;  /* 0x80000004ff077c10 */ /* 0x000fe4000fffe0ff */
[----:B------:R-:W-:-:S05]  /*00b0*/  ISETP.NE.U32.AND P2, PT, RZ, UR4, PT ;  /* 0x00000004ff007c0c */ /* 0x000fca000bf45070 */
[----:B------:R-:W3:Y:S08]  /*00c0*/  I2F.U32.RP R5, UR4 ;  /* 0x0000000400057d06 */ /* 0x000ef00008209000 */
[----:B0-----:R-:W-:Y:S08]  /*00d0*/  MUFU.RCP R0, R0 ;  /* 0x0000000000007308 */ /* 0x001ff00000001000 */
[----:B---3--:R-:W0:Y:S02]  /*00e0*/  MUFU.RCP R5, R5 ;  /* 0x0000000500057308 */ /* 0x008e240000001000 */
[----:B0-----:R-:W-:-:S06]  /*00f0*/  IADD3 R6, PT, PT, R5, 0xffffffe, RZ ;  /* 0x0ffffffe05067810 */ /* 0x001fcc0007ffe0ff */
[----:B------:R0:W3:Y:S02]  /*0100*/  F2I.FTZ.U32.TRUNC.NTZ R3, R6 ;  /* 0x0000000600037305 */ /* 0x0000e4000021f000 */
[----:B0-----:R-:W-:Y:S01]  /*0110*/  IADD3 R6, PT, PT, R0, 0xffffffe, RZ ;  /* 0x0ffffffe00067810 */ /* 0x001fe20007ffe0ff */
[----:B---3--:R-:W-:-:S04]  /*0120*/  IMAD R7, R7, R3, RZ ;  /* 0x0000000307077224 */ /* 0x008fc800078e02ff */
[----:B------:R-:W-:Y:S02]  /*0130*/  IMAD.HI.U32 R3, R3, R7, R2 ;  /* 0x0000000703037227 */ /* 0x000fe400078e0002 */
[----:B------:R-:W0:Y:S01]  /*0140*/  S2R R2, SR_TID.X ;  /* 0x0000000000027919 */ /* 0x000e220000002100 */
[----:B------:R3:W4:Y:S03]  /*0150*/  F2I.FTZ.U32.TRUNC.NTZ R7, R6 ;  /* 0x0000000600077305 */ /* 0x000726000021f000 */
[----:B-1----:R-:W-:-:S05]  /*0160*/  IMAD.HI.U32 R3, R3, R4, RZ ;  /* 0x0000000403037227 */ /* 0x002fca00078e00ff */
[----:B------:R-:W-:Y:S02]  /*0170*/  IADD3 R5, PT, PT, -R3, RZ, RZ ;  /* 0x000000ff03057210 */ /* 0x000fe40007ffe1ff */
[----:B---3--:R-:W-:-:S03]  /*0180*/  MOV R6, RZ ;  /* 0x000000ff00067202 */ /* 0x008fc60000000f00 */
[----:B------:R-:W-:-:S05]  /*0190*/  IMAD R5, R5, UR4, R4 ;  /* 0x0000000405057c24 */ /* 0x000fca000f8e0204 */
[----:B------:R-:W-:-:S13]  /*01a0*/  ISETP.GE.U32.AND P0, PT, R5, UR4, PT ;  /* 0x0000000405007c0c */ /* 0x000fda000bf06070 */
[----:B------:R-:W-:Y:S02]  /*01b0*/  @P0 IADD3 R5, PT, PT, R5, -UR4, RZ ;  /* 0x8000000405050c10 */ /* 0x000fe4000fffe0ff */
[----:B------:R-:W-:Y:S02]  /*01c0*/  @P0 IADD3 R3, PT, PT, R3, 0x1, RZ ;  /* 0x0000000103030810 */ /* 0x000fe40007ffe0ff */
[----:B------:R-:W-:Y:S02]  /*01d0*/  ISETP.GE.U32.AND P1, PT, R5, UR4, PT ;  /* 0x0000000405007c0c */ /* 0x000fe4000bf26070 */
[----:B------:R-:W-:Y:S02]  /*01e0*/  IADD3 R5, PT, PT, RZ, -UR5, RZ ;  /* 0x80000005ff057c10 */ /* 0x000fe4000fffe0ff */
[----:B0-----:R-:W-:-:S03]  /*01f0*/  LOP3.LUT R10, R2, 0xffff, RZ, 0xc0, !PT ;  /* 0x0000ffff020a7812 */ /* 0x001fc600078ec0ff */
[----:B----4-:R-:W-:Y:S02]  /*0200*/  IMAD R5, R5, R7, RZ ;  /* 0x0000000705057224 */ /* 0x010fe400078e02ff */
[C---:B------:R-:W-:Y:S02]  /*0210*/  IMAD R0, R10.reuse, 0x290, RZ ;  /* 0x000002900a007824 */ /* 0x040fe400078e02ff */
[----:B------:R-:W-:Y:S02]  /*0220*/  IMAD.HI.U32 R7, R7, R5, R6 ;  /* 0x0000000507077227 */ /* 0x000fe400078e0006 */
[----:B------:R-:W-:Y:S02]  /*0230*/  @P1 IADD3 R3, PT, PT, R3, 0x1, RZ ;  /* 0x0000000103031810 */ /* 0x000fe40007ffe0ff */
[----:B------:R-:W-:Y:S01]  /*0240*/  @!P2 LOP3.LUT R3, RZ, UR4, RZ, 0x33, !PT ;  /* 0x00000004ff03ac12 */ /* 0x000fe2000f8e33ff */
[----:B------:R-:W-:Y:S01]  /*0250*/  IMAD R10, R10, 0x199a, RZ ;  /* 0x0000199a0a0a7824 */ /* 0x000fe200078e02ff */
[----:B------:R-:W-:-:S02]  /*0260*/  SHF.R.U32.HI R0, RZ, 0x10, R0 ;  /* 0x00000010ff007819 */ /* 0x000fc40000011600 */
[C---:B------:R-:W-:Y:S02]  /*0270*/  IADD3 R9, PT, PT, -R3.reuse, RZ, RZ ;  /* 0x000000ff03097210 */ /* 0x040fe40007ffe1ff */
[----:B------:R-:W-:Y:S01]  /*0280*/  PRMT R6, R0, 0x9910, RZ ;  /* 0x0000991000067816 */ /* 0x000fe200000000ff */
[----:B------:R-:W-:Y:S01]  /*0290*/  IMAD R3, R3, 0xa, R0 ;  /* 0x0000000a03037824 */ /* 0x000fe200078e0200 */
[----:B------:R-:W-:Y:S01]  /*02a0*/  ISETP.NE.U32.AND P1, PT, RZ, UR5, PT ;  /* 0x00000005ff007c0c */ /* 0x000fe2000bf25070 */
[----:B------:R-:W-:Y:S02]  /*02b0*/  IMAD R8, R9, UR4, R4 ;  /* 0x0000000409087c24 */ /* 0x000fe4000f8e0204 */
[----:B------:R-:W-:Y:S02]  /*02c0*/  IMAD R6, R6, 0x64, RZ ;  /* 0x0000006406067824 */ /* 0x000fe400078e02ff */
[----:B------:R-:W-:-:S03]  /*02d0*/  IMAD.HI.U32 R5, R7, R8, RZ ;  /* 0x0000000807057227 */ /* 0x000fc600078e00ff */
[----:B------:R-:W-:Y:S01]  /*02e0*/  IADD3 R6, PT, PT, RZ, -R6, RZ ;  /* 0x80000006ff067210 */ /* 0x000fe20007ffe0ff */
[----:B------:R-:W-:Y:S01]  /*02f0*/  IMAD.HI.U32 R7, R7, R4, RZ ;  /* 0x0000000407077227 */ /* 0x000fe200078e00ff */
[----:B------:R-:W-:-:S04]  /*0300*/  IADD3 R9, PT, PT, -R5, RZ, RZ ;  /* 0x000000ff05097210 */ /* 0x000fc80007ffe1ff */
[----:B------:R-:W-:Y:S01]  /*0310*/  IADD3 R7, PT, PT, -R7, RZ, RZ ;  /* 0x000000ff07077210 */ /* 0x000fe20007ffe1ff */
[----:B------:R-:W-:-:S04]  /*0320*/  IMAD R9, R9, UR5, R8 ;  /* 0x0000000509097c24 */ /* 0x000fc8000f8e0208 */
[----:B------:R-:W-:Y:S01]  /*0330*/  IMAD R8, R7, UR5, R4 ;  /* 0x0000000507087c24 */ /* 0x000fe2000f8e0204 */
[----:B------:R-:W-:Y:S02]  /*0340*/  ISETP.GE.U32.AND P2, PT, R9, UR5, PT ;  /* 0x0000000509007c0c */ /* 0x000fe4000bf46070 */
[----:B------:R-:W-:Y:S02]  /*0350*/  PRMT R7, R6, 0x7710, RZ ;  /* 0x0000771006077816 */ /* 0x000fe400000000ff */
[----:B------:R-:W-:Y:S02]  /*0360*/  ISETP.GE.U32.AND P0, PT, R8, UR5, PT ;  /* 0x0000000508007c0c */ /* 0x000fe4000bf06070 */
[----:B------:R-:W-:Y:S02]  /*0370*/  SHF.R.U32.HI R4, RZ, 0x10, R10 ;  /* 0x00000010ff047819 */ /* 0x000fe4000001160a */
[----:B------:R-:W-:Y:S02]  /*0380*/  IADD3 R6, PT, PT, R7, R2, RZ ;  /* 0x0000000207067210 */ /* 0x000fe40007ffe0ff */
[----:B------:R-:W-:-:S02]  /*0390*/  PRMT R4, R4, 0x9910, RZ ;  /* 0x0000991004047816 */ /* 0x000fc400000000ff */
[----:B------:R-:W-:Y:S02]  /*03a0*/  PRMT R7, R6, 0x9910, RZ ;  /* 0x0000991006077816 */ /* 0x000fe400000000ff */
[----:B------:R-:W-:Y:S01]  /*03b0*/  @P2 IADD3 R9, PT, PT, R9, -UR5, RZ ;  /* 0x8000000509092c10 */ /* 0x000fe2000fffe0ff */
[----:B------:R-:W-:Y:S01]  /*03c0*/  IMAD R4, R4, 0xa, RZ ;  /* 0x0000000a04047824 */ /* 0x000fe200078e02ff */
[----:B------:R-:W-:Y:S01]  /*03d0*/  @P2 IADD3 R5, PT, PT, R5, 0x1, RZ ;  /* 0x0000000105052810 */ /* 0x000fe20007ffe0ff */
[----:B------:R-:W-:Y:S01]  /*03e0*/  IMAD R7, R7, 0x67, RZ ;  /* 0x0000006707077824 */ /* 0x000fe200078e02ff */
[----:B------:R-:W-:Y:S02]  /*03f0*/  ISETP.GE.U32.AND P3, PT, R9, UR5, PT ;  /* 0x0000000509007c0c */ /* 0x000fe4000bf66070 */
[----:B------:R-:W-:Y:S02]  /*0400*/  @P0 IADD3 R8, PT, PT, R8, -UR5, RZ ;  /* 0x8000000508080c10 */ /* 0x000fe4000fffe0ff */
[----:B------:R-:W-:-:S02]  /*0410*/  IADD3 R4, PT, PT, RZ, -R4, RZ ;  /* 0x80000004ff047210 */ /* 0x000fc40007ffe0ff */
[----:B------:R-:W-:Y:S02]  /*0420*/  ISETP.GE.U32.AND P0, PT, R8, UR5, PT ;  /* 0x0000000508007c0c */ /* 0x000fe4000bf06070 */
[----:B------:R-:W-:Y:S02]  /*0430*/  LOP3.LUT R13, R7, 0xffff, RZ, 0xc0, !PT ;  /* 0x0000ffff070d7812 */ /* 0x000fe400078ec0ff */
[----:B------:R-:W-:Y:S02]  /*0440*/  PRMT R9, R4, 0x7710, RZ ;  /* 0x0000771004097816 */ /* 0x000fe400000000ff */
[----:B------:R-:W-:Y:S02]  /*0450*/  LOP3.LUT R7, RZ, UR5, RZ, 0x33, !PT ;  /* 0x00000005ff077c12 */ /* 0x000fe4000f8e33ff */
[----:B------:R-:W-:Y:S02]  /*0460*/  SHF.R.U32.HI R13, RZ, 0xa, R13 ;  /* 0x0000000aff0d7819 */ /* 0x000fe4000001160d */
[----:B------:R-:W-:-:S02]  /*0470*/  @P3 IADD3 R5, PT, PT, R5, 0x1, RZ ;  /* 0x0000000105053810 */ /* 0x000fc40007ffe0ff */
[----:B------:R-:W-:Y:S02]  /*0480*/  IADD3 R4, PT, PT, R9, R2, RZ ;  /* 0x0000000209047210 */ /* 0x000fe40007ffe0ff */
[----:B------:R-:W-:Y:S02]  /*0490*/  LOP3.LUT R13, R13, 0xffff, RZ, 0xc0, !PT ;  /* 0x0000ffff0d0d7812 */ /* 0x000fe400078ec0ff */
[C---:B------:R-:W-:Y:S02]  /*04a0*/  SEL R2, R7.reuse, R5, !P1 ;  /* 0x0000000507027207 */ /* 0x040fe40004800000 */
[----:B------:R-:W-:Y:S02]  /*04b0*/  @P0 IADD3 R8, PT, PT, R8, -UR5, RZ ;  /* 0x8000000508080c10 */ /* 0x000fe4000fffe0ff */
[----:B------:R-:W-:Y:S01]  /*04c0*/  LOP3.LUT R15, R4, 0xffff, RZ, 0xc0, !PT ;  /* 0x0000ffff040f7812 */ /* 0x000fe200078ec0ff */
[----:B------:R-:W-:Y:S01]  /*04d0*/  IMAD R2, R2, 0xa, R13 ;  /* 0x0000000a02027824 */ /* 0x000fe200078e020d */
[----:B------:R-:W-:-:S02]  /*04e0*/  SEL R12, R7, R8, !P1 ;  /* 0x00000008070c7207 */ /* 0x000fc40004800000 */
[C---:B------:R-:W-:Y:S02]  /*04f0*/  ISETP.GE.U32.AND P1, PT, R3.reuse, UR7, PT ;  /* 0x0000000703007c0c */ /* 0x040fe4000bf26070 */
[----:B------:R-:W-:Y:S01]  /*0500*/  ISETP.GE.U32.AND P0, PT, R2, UR6, PT ;  /* 0x0000000602007c0c */ /* 0x000fe2000bf06070 */
[----:B------:R-:W-:Y:S01]  /*0510*/  IMAD R12, R12, 0xa, R15 ;  /* 0x0000000a0c0c7824 */ /* 0x000fe200078e020f */
[----:B------:R-:W-:Y:S02]  /*0520*/  PRMT R4, R4, 0x9910, RZ ;  /* 0x0000991004047816 */ /* 0x000fe400000000ff */
[----:B------:R-:W-:Y:S02]  /*0530*/  ISETP.GE.U32.OR P0, PT, R3, UR7, P0 ;  /* 0x0000000703007c0c */ /* 0x000fe40008706470 */
[----:B------:R-:W-:Y:S02]  /*0540*/  LOP3.LUT R6, R6, 0xffff, RZ, 0xc0, !PT ;  /* 0x0000ffff06067812 */ /* 0x000fe400078ec0ff */
[----:B------:R-:W-:-:S02]  /*0550*/  ISETP.GE.U32.OR P1, PT, R12, UR6, P1 ;  /* 0x000000060c007c0c */ /* 0x000fc40008f26470 */
[----:B------:R-:W-:Y:S02]  /*0560*/  ISETP.NE.OR P2, PT, R4, RZ, P0 ;  /* 0x000000ff0400720c */ /* 0x000fe40000745670 */
[----:B------:R-:W-:-:S11]  /*0570*/  ISETP.GT.U32.OR P1, PT, R6, 0x9, P1 ;  /* 0x000000090600780c */ /* 0x000fd60000f24470 */
[----:B------:R-:W0:Y:S01]  /*0580*/  @!P2 LDC.64 R16, c[0x0][0x388] ;  /* 0x0000e200ff10ab82 */ /* 0x000e220000000a00 */
[C---:B------:R-:W-:Y:S02]  /*0590*/  @!P2 IMAD R4, R3.reuse, UR6, R2 ;  /* 0x000000060304ac24 */ /* 0x040fe4000f8e0202 */
[----:B------:R-:W-:-:S03]  /*05a0*/  @!P1 IMAD R6, R3, UR6, R12 ;  /* 0x0000000603069c24 */ /* 0x000fc6000f8e020c */
[----:B------:R-:W-:Y:S02]  /*05b0*/  @!P2 SHF.L.U32 R5, R4, 0x2, RZ ;  /* 0x000000020405a819 */ /* 0x000fe400000006ff */
[----:B------:R-:W1:Y:S01]  /*05c0*/  @!P1 LDC.64 R18, c[0x0][0x390] ;  /* 0x0000e400ff129b82 */ /* 0x000e620000000a00 */
[----:B------:R-:W-:Y:S02]  /*05d0*/  @!P1 SHF.L.U32 R7, R6, 0x2, RZ ;  /* 0x0000000206079819 */ /* 0x000fe400000006ff */
[----:B0-----:R-:W-:-:S05]  /*05e0*/  @!P2 IMAD.WIDE.U32 R16, R5, 0x4, R16 ;  /* 0x000000040510a825 */ /* 0x001fca00078e0010 */
[----:B--2---:R-:W2:Y:S01]  /*05f0*/  @!P2 LDG.E R4, desc[UR8][R16.64] ;  /* 0x000000081004a981 */ /* 0x004ea2000c1e1900 */
[----:B-1----:R-:W-:-:S03]  /*0600*/  @!P1 IMAD.WIDE.U32 R18, R7, 0x4, R18 ;  /* 0x0000000407129825 */ /* 0x002fc600078e0012 */
[----:B------:R-:W2:Y:S04]  /*0610*/  @!P2 LDG.E R5, desc[UR8][R16.64+0x4] ;  /* 0x000004081005a981 */ /* 0x000ea8000c1e1900 */
[----:B------:R-:W2:Y:S04]  /*0620*/  @!P2 LDG.E R6, desc[UR8][R16.64+0x8] ;  /* 0x000008081006a981 */ /* 0x000ea8000c1e1900 */
[----:B------:R0:W2:Y:S04]  /*0630*/  @!P2 LDG.E R7, desc[UR8][R16.64+0xc] ;  /* 0x00000c081007a981 */ /* 0x0000a8000c1e1900 */
[----:B------:R-:W3:Y:S04]  /*0640*/  @!P1 LDG.E R8, desc[UR8][R18.64] ;  /* 0x0000000812089981 */ /* 0x000ee8000c1e1900 */
[----:B------:R-:W3:Y:S04]  /*0650*/  @!P1 LDG.E R9, desc[UR8][R18.64+0x4] ;  /* 0x0000040812099981 */ /* 0x000ee8000c1e1900 */
[----:B------:R-:W3:Y:S04]  /*0660*/  @!P1 LDG.E R10, desc[UR8][R18.64+0x8] ;  /* 0x00000808120a9981 */ /* 0x000ee8000c1e1900 */
[----:B------:R-:W3:Y:S01]  /*0670*/  @!P1 LDG.E R11, desc[UR8][R18.64+0xc] ;  /* 0x00000c08120b9981 */ /* 0x000ee2000c1e1900 */
[----:B------:R-:W1:Y:S01]  /*0680*/  @!P2 S2R R21, SR_CgaCtaId ;  /* 0x000000000015a919 */ /* 0x000e620000008800 */
[----:B------:R-:W4:Y:S01]  /*0690*/  @!P1 S2R R23, SR_CgaCtaId ;  /* 0x0000000000179919 */ /* 0x000f220000008800 */
[----:B------:R-:W-:-:S02]  /*06a0*/  @!P1 MOV R20, 0x400 ;  /* 0x0000040000149802 */ /* 0x000fc40000000f00 */
[----:B------:R-:W-:Y:S02]  /*06b0*/  @!P2 MOV R14, 0x400 ;  /* 0x00000400000ea802 */ /* 0x000fe40000000f00 */
[----:B------:R-:W-:Y:S01]  /*06c0*/  @!P1 IADD3 R20, PT, PT, R20, 0x640, RZ ;  /* 0x0000064014149810 */ /* 0x000fe20007ffe0ff */
[C---:B0-----:R-:W-:Y:S01]  /*06d0*/  @!P1 IMAD R16, R0.reuse, 0xa, R15 ;  /* 0x0000000a00109824 */ /* 0x041fe200078e020f */
[----:B-1----:R-:W-:Y:S01]  /*06e0*/  @!P2 LEA R21, R21, R14, 0x18 ;  /* 0x0000000e1515a211 */ /* 0x002fe200078ec0ff */
[----:B------:R-:W-:Y:S01]  /*06f0*/  @!P2 IMAD R14, R0, 0xa, R13 ;  /* 0x0000000a000ea824 */ /* 0x000fe200078e020d */
[----:B----4-:R-:W-:-:S04]  /*0700*/  @!P1 LEA R17, R23, R20, 0x18 ;  /* 0x0000001417119211 */ /* 0x010fc800078ec0ff */
[----:B------:R-:W-:Y:S02]  /*0710*/  @!P2 LEA R14, R14, R21, 0x4 ;  /* 0x000000150e0ea211 */ /* 0x000fe400078e20ff */
[----:B------:R-:W-:Y:S02]  /*0720*/  @!P1 LEA R16, R16, R17, 0x4 ;  /* 0x0000001110109211 */ /* 0x000fe400078e20ff */
[----:B------:R-:W-:Y:S01]  /*0730*/  ISETP.GE.U32.OR P0, PT, R12, UR6, P0 ;  /* 0x000000060c007c0c */ /* 0x000fe20008706470 */
[----:B--2---:R0:W-:Y:S04]  /*0740*/  @!P2 STS.128 [R14], R4 ;  /* 0x000000040e00a388 */ /* 0x0041e80000000c00 */
[----:B---3--:R0:W-:Y:S01]  /*0750*/  @!P1 STS.128 [R16], R8 ;  /* 0x0000000810009388 */ /* 0x0081e20000000c00 */
[----:B------:R-:W-:Y:S07]  /*0760*/  BAR.SYNC.DEFER_BLOCKING 0x0 ;  /* 0x0000000000007b1d */ /* 0x000fee0000010000 */
[----:B------:R-:W-:Y:S05]  /*0770*/  @P0 EXIT ;  /* 0x000000000000094d */ /* 0x000fea0003800000 */
[----:B------:R-:W1:Y:S01]  /*0780*/  S2UR UR5, SR_CgaCtaId ;  /* 0x00000000000579c3 */ /* 0x000e620000008800 */
[----:B------:R-:W-:Y:S01]  /*0790*/  UMOV UR4, 0x400 ;  /* 0x0000040000047882 */ /* 0x000fe20000000000 */
[C---:B------:R-:W-:Y:S01]  /*07a0*/  IMAD R13, R0.reuse, 0xa, R13 ;  /* 0x0000000a000d7824 */ /* 0x040fe200078e020d */
[----:B------:R-:W-:Y:S01]  /*07b0*/  UIADD3 UR6, UPT, UPT, UR4, 0x640, URZ ;  /* 0x0000064004067890 */ /* 0x000fe2000fffe0ff */
[----:B------:R-:W-:Y:S01]  /*07c0*/  IMAD R0, R0, 0xa, R15 ;  /* 0x0000000a00007824 */ /* 0x000fe200078e020f */
[----:B------:R-:W-:Y:S02]  /*07d0*/  BSSY.RECONVERGENT B0, `(.L_x_0) ;  /* 0x0000052000007945 */ /* 0x000fe40003800200 */
[----:B-1----:R-:W-:Y:S02]  /*07e0*/  ULEA UR6, UR5, UR6, 0x18 ;  /* 0x0000000605067291 */ /* 0x002fe4000f8ec0ff */
[----:B------:R-:W-:-:S04]  /*07f0*/  ULEA UR4, UR5, UR4, 0x18 ;  /* 0x0000000405047291 */ /* 0x000fc8000f8ec0ff */
[----:B0-----:R-:W-:Y:S02]  /*0800*/  LEA R8, R0, UR6, 0x4 ;  /* 0x0000000600087c11 */ /* 0x001fe4000f8e20ff */
[----:B------:R-:W-:Y:S02]  /*0810*/  LEA R13, R13, UR4, 0x4 ;  /* 0x000000040d0d7c11 */ /* 0x000fe4000f8e20ff */
[----:B------:R-:W-:Y:S02]  /*0820*/  MOV R0, 0x3f800000 ;  /* 0x3f80000000007802 */ /* 0x000fe40000000f00 */
[----:B------:R-:W-:Y:S04]  /*0830*/  LDS.128 R8, [R8] ;  /* 0x0000000008087984 */ /* 0x000fe80000000c00 */
[----:B------:R-:W0:Y:S02]  /*0840*/  LDS.128 R4, [R13] ;  /* 0x000000000d047984 */ /* 0x000e240000000c00 */
[----:B0-----:R-:W-:Y:S01]  /*0850*/  FADD R4, R4, -R8 ;  /* 0x8000000804047221 */ /* 0x001fe20000000000 */
[----:B------:R-:W-:Y:S01]  /*0860*/  FADD R5, R5, -R9 ;  /* 0x8000000905057221 */ /* 0x000fe20000000000 */
[----:B------:R-:W-:Y:S01]  /*0870*/  FADD R6, R6, -R10 ;  /* 0x8000000a06067221 */ /* 0x000fe20000000000 */
[----:B------:R-:W-:-:S02]  /*0880*/  FADD R7, R7, -R11 ;  /* 0x8000000b07077221 */ /* 0x000fc40000000000 */
[----:B------:R-:W-:Y:S02]  /*0890*/  FSETP.NEU.AND P0, PT, R4, 1, PT ;  /* 0x3f8000000400780b */ /* 0x000fe40003f0d000 */
[----:B------:R-:W-:Y:S02]  /*08a0*/  FSETP.NEU.AND P3, PT, R5, 1, PT ;  /* 0x3f8000000500780b */ /* 0x000fe40003f6d000 */
[----:B------:R-:W-:Y:S02]  /*08b0*/  FSETP.NEU.AND P2, PT, R6, 1, PT ;  /* 0x3f8000000600780b */ /* 0x000fe40003f4d000 */
[----:B------:R-:W-:-:S07]  /*08c0*/  FSETP.NEU.AND P1, PT, R7, 1, PT ;  /* 0x3f8000000700780b */ /* 0x000fce0003f2d000 */
[----:B------:R-:W-:Y:S06]  /*08d0*/  @!P0 BRA `(.L_x_1) ;  /* 0x0000000400048947 */ /* 0x000fec0003800000 */
[----:B------:R-:W-:-:S13]  /*08e0*/  FSETP.NAN.AND P0, PT, |R4|, |R4|, PT ;  /* 0x400000040400720b */ /* 0x000fda0003f08200 */
[----:B------:R-:W-:Y:S01]  /*08f0*/  @P0 FADD R0, R4, 2 ;  /* 0x4000000004000421 */ /* 0x000fe20000000000 */
[----:B------:R-:W-:Y:S06]  /*0900*/  @P0 BRA `(.L_x_1) ;  /* 0x0000000000f80947 */ /* 0x000fec0003800000 */
[C---:B------:R-:W-:Y:S01]  /*0910*/  FMUL R9, |R4|.reuse, 16777216 ;  /* 0x4b80000004097820 */ /* 0x040fe20000400200 */
[----:B------:R-:W-:Y:S01]  /*0920*/  FSETP.GEU.AND P0, PT, |R4|, 1.175494350822287508e-38, PT ;  /* 0x008000000400780b */ /* 0x000fe20003f0e200 */
[----:B------:R-:W-:-:S03]  /*0930*/  HFMA2 R16, -RZ, RZ, 0.771484375, 0.21533203125 ;  /* 0x3a2c32e4ff107431 */ /* 0x000fc600000001ff */
[----:B------:R-:W-:-:S04]  /*0940*/  FSEL R9, R9, |R4|, !P0 ;  /* 0x4000000409097208 */ /* 0x000fc80004000000 */
[----:B------:R-:W-:-:S04]  /*0950*/  IADD3 R0, PT, PT, R9, -0x3f3504f3, RZ ;  /* 0xc0cafb0d09007810 */ /* 0x000fc80007ffe0ff */
[----:B------:R-:W-:-:S04]  /*0960*/  LOP3.LUT R0, R0, 0xff800000, RZ, 0xc0, !PT ;  /* 0xff80000000007812 */ /* 0x000fc800078ec0ff */
[-C--:B------:R-:W-:Y:S02]  /*0970*/  IADD3 R9, PT, PT, R9, -R0.reuse, RZ ;  /* 0x8000000009097210 */ /* 0x080fe40007ffe0ff */
[----:B------:R-:W-:-:S03]  /*0980*/  I2FP.F32.S32 R0, R0 ;  /* 0x0000000000007245 */ /* 0x000fc60000201400 */
[C---:B------:R-:W-:Y:S01]  /*0990*/  FADD R10, R9.reuse, 1 ;  /* 0x3f800000090a7421 */ /* 0x040fe20000000000 */
[----:B------:R-:W-:Y:S01]  /*09a0*/  FADD R11, R9, -1 ;  /* 0xbf800000090b7421 */ /* 0x000fe20000000000 */
[----:B------:R-:W-:Y:S02]  /*09b0*/  FSEL R9, RZ, -24, P0 ;  /* 0xc1c00000ff097808 */ /* 0x000fe40000000000 */
[----:B------:R-:W-:Y:S01]  /*09c0*/  FSETP.NEU.AND P0, PT, |R4|, +INF , PT ;  /* 0x7f8000000400780b */ /* 0x000fe20003f0d200 */
[----:B------:R-:W-:Y:S01]  /*09d0*/  FADD R13, R11, R11 ;  /* 0x0000000b0b0d7221 */ /* 0x000fe20000000000 */
[----:B------:R-:W0:Y:S01]  /*09e0*/  MUFU.RCP R10, R10 ;  /* 0x0000000a000a7308 */ /* 0x000e220000001000 */
[----:B------:R-:W-:Y:S01]  /*09f0*/  FFMA R9, R0, 1.1920928955078125e-07, R9 ;  /* 0x3400000000097823 */ /* 0x000fe20000000009 */
[----:B------:R-:W-:-:S13]  /*0a00*/  FSETP.NEU.AND P0, PT, R4, RZ, P0 ;  /* 0x000000ff0400720b */ /* 0x000fda000070d000 */
[----:B------:R-:W-:Y:S01]  /*0a10*/  @!P0 FADD R4, R4, R4 ;  /* 0x0000000404048221 */ /* 0x000fe20000000000 */
[----:B0-----:R-:W-:-:S04]  /*0a20*/  FMUL R8, R10, R13 ;  /* 0x0000000d0a087220 */ /* 0x001fc80000400000 */
[----:B------:R-:W-:Y:S01]  /*0a30*/  FADD R14, R11, -R8 ;  /* 0x800000080b0e7221 */ /* 0x000fe20000000000 */
[C---:B------:R-:W-:Y:S01]  /*0a40*/  FMUL R13, R8.reuse, R8 ;  /* 0x00000008080d7220 */ /* 0x040fe20000400000 */
[----:B------:R-:W-:Y:S02]  /*0a50*/  FFMA R0, R8, 1.4426950216293334961, R9 ;  /* 0x3fb8aa3b08007823 */ /* 0x000fe40000000009 */
[----:B------:R-:W-:Y:S01]  /*0a60*/  FADD R14, R14, R14 ;  /* 0x0000000e0e0e7221 */ /* 0x000fe20000000000 */
[----:B------:R-:W-:Y:S01]  /*0a70*/  FFMA R16, R13, R16, 0.0032181653659790754318 ;  /* 0x3b52e7db0d107423 */ /* 0x000fe20000000010 */
[----:B------:R-:W-:Y:S02]  /*0a80*/  FADD R9, R9, -R0 ;  /* 0x8000000009097221 */ /* 0x000fe40000000000 */
[----:B------:R-:W-:Y:S01]  /*0a90*/  FFMA R11, R11, -R8, R14 ;  /* 0x800000080b0b7223 */ /* 0x000fe2000000000e */
[----:B------:R-:W-:Y:S01]  /*0aa0*/  FFMA R16, R13, R16, 0.018033718690276145935 ;  /* 0x3c93bb730d107423 */ /* 0x000fe20000000010 */
[----:B------:R-:W-:-:S02]  /*0ab0*/  FFMA R14, R8, 1.4426950216293334961, R9 ;  /* 0x3fb8aa3b080e7823 */ /* 0x000fc40000000009 */
[----:B------:R-:W-:Y:S01]  /*0ac0*/  FMUL R11, R10, R11 ;  /* 0x0000000b0a0b7220 */ /* 0x000fe20000400000 */
[----:B------:R-:W-:-:S03]  /*0ad0*/  FFMA R16, R13, R16, 0.12022458761930465698 ;  /* 0x3df6384f0d107423 */ /* 0x000fc60000000010 */
[----:B------:R-:W-:Y:S01]  /*0ae0*/  FFMA R9, R11, 1.4426950216293334961, R14 ;  /* 0x3fb8aa3b0b097823 */ /* 0x000fe2000000000e */
[----:B------:R-:W-:-:S03]  /*0af0*/  FMUL R13, R13, R16 ;  /* 0x000000100d0d7220 */ /* 0x000fc60000400000 */
[----:B------:R-:W-:Y:S01]  /*0b00*/  FFMA R14, R8, 1.9251366722983220825e-08, R9 ;  /* 0x32a55e34080e7823 */ /* 0x000fe20000000009 */
[----:B------:R-:W-:-:S04]  /*0b10*/  FMUL R10, R13, 3 ;  /* 0x404000000d0a7820 */ /* 0x000fc80000400000 */
[----:B------:R-:W-:-:S04]  /*0b20*/  FFMA R10, R11, R10, R14 ;  /* 0x0000000a0b0a7223 */ /* 0x000fc8000000000e */
[----:B------:R-:W-:-:S04]  /*0b30*/  FFMA R13, R8, R13, R10 ;  /* 0x0000000d080d7223 */ /* 0x000fc8000000000a */
[----:B------:R-:W-:-:S04]  /*0b40*/  FADD R9, R0, R13 ;  /* 0x0000000d00097221 */ /* 0x000fc80000000000 */
[----:B------:R-:W-:Y:S01]  /*0b50*/  FMUL R8, R9, 2 ;  /* 0x4000000009087820 */ /* 0x000fe20000400000 */
[----:B------:R-:W-:-:S03]  /*0b60*/  FADD R0, -R0, R9 ;  /* 0x0000000900007221 */ /* 0x000fc60000000100 */
[----:B------:R-:W0:Y:S01]  /*0b70*/  FRND R11, R8 ;  /* 0x00000008000b7307 */ /* 0x000e220000201000 */
[----:B------:R-:W-:Y:S01]  /*0b80*/  FADD R0, R13, -R0 ;  /* 0x800000000d007221 */ /* 0x000fe20000000000 */
[----:B------:R-:W-:Y:S01]  /*0b90*/  FFMA R9, R9, 2, -R8 ;  /* 0x4000000009097823 */ /* 0x000fe20000000808 */
[----:B------:R-:W-:Y:S02]  /*0ba0*/  MOV R13, 0x391fcb8e ;  /* 0x391fcb8e000d7802 */ /* 0x000fe40000000f00 */
[----:B------:R-:W-:Y:S01]  /*0bb0*/  FSETP.GT.AND P5, PT, |R8|, 152, PT ;  /* 0x431800000800780b */ /* 0x000fe20003fa4200 */
[----:B------:R-:W-:Y:S02]  /*0bc0*/  FFMA R9, R0, 2, R9 ;  /* 0x4000000000097823 */ /* 0x000fe40000000009 */
[----:B------:R-:W1:Y:S01]  /*0bd0*/  F2I.NTZ R10, R8 ;  /* 0x00000008000a7305 */ /* 0x000e620000203100 */
[----:B0-----:R-:W-:Y:S01]  /*0be0*/  FADD R0, R8, -R11 ;  /* 0x8000000b08007221 */ /* 0x001fe20000000000 */
[----:B------:R-:W-:-:S03]  /*0bf0*/  FSETP.GT.AND P4, PT, R11, RZ, PT ;  /* 0x000000ff0b00720b */ /* 0x000fc60003f84000 */
[----:B------:R-:W-:-:S04]  /*0c00*/  FADD R0, R0, R9 ;  /* 0x0000000900007221 */ /* 0x000fc80000000000 */
[----:B------:R-:W-:-:S04]  /*0c10*/  FFMA R9, R0, R13, 0.0013391353422775864601 ;  /* 0x3aaf85ed00097423 */ /* 0x000fc8000000000d */
[----:B------:R-:W-:-:S04]  /*0c20*/  FFMA R9, R0, R9, 0.0096188392490148544312 ;  /* 0x3c1d985600097423 */ /* 0x000fc80000000009 */
[----:B------:R-:W-:-:S04]  /*0c30*/  FFMA R9, R0, R9, 0.055503588169813156128 ;  /* 0x3d6357bb00097423 */ /* 0x000fc80000000009 */
[----:B------:R-:W-:Y:S01]  /*0c40*/  FFMA R11, R0, R9, 0.24022644758224487305 ;  /* 0x3e75fdec000b7423 */ /* 0x000fe20000000009 */
[----:B------:R-:W-:Y:S02]  /*0c50*/  SEL R9, RZ, 0x83000000, P4 ;  /* 0x83000000ff097807 */ /* 0x000fe40002000000 */
[----:B------:R-:W-:Y:S01]  /*0c60*/  FSETP.GEU.AND P4, PT, R8, RZ, PT ;  /* 0x000000ff0800720b */ /* 0x000fe20003f8e000 */
[----:B------:R-:W-:Y:S01]  /*0c70*/  FFMA R13, R0, R11, 0.69314718246459960938 ;  /* 0x3f317218000d7423 */ /* 0x000fe2000000000b */
[----:B------:R-:W-:Y:S02]  /*0c80*/  IADD3 R11, PT, PT, R9, 0x7f000000, RZ ;  /* 0x7f000000090b7810 */ /* 0x000fe40007ffe0ff */
[----:B-1----:R-:W-:Y:S01]  /*0c90*/  LEA R10, R10, -R9, 0x17 ;  /* 0x800000090a0a7211 */ /* 0x002fe200078eb8ff */
[----:B------:R-:W-:Y:S01]  /*0ca0*/  FFMA R8, R0, R13, 1 ;  /* 0x3f80000000087423 */ /* 0x000fe2000000000d */
[----:B------:R-:W-:-:S03]  /*0cb0*/  FSEL R0, RZ, +INF , !P4 ;  /* 0x7f800000ff007808 */ /* 0x000fc60006000000 */
[----:B------:R-:W-:-:S04]  /*0cc0*/  FMUL R11, R11, R8 ;  /* 0x000000080b0b7220 */ /* 0x000fc80000400000 */
[----:B------:R-:W-:Y:S01]  /*0cd0*/  @!P5 FMUL R0, R10, R11 ;  /* 0x0000000b0a00d220 */ /* 0x000fe20000400000 */
[----:B------:R-:W-:-:S07]  /*0ce0*/  @!P0 LOP3.LUT R0, R4, 0x7fffffff, RZ, 0xc0, !PT ;  /* 0x7fffffff04008812 */ /* 0x000fce00078ec0ff */
.L_x_1:
[----:B------:R-:W-:Y:S05]  /*0cf0*/  BSYNC.RECONVERGENT B0 ;  /* 0x0000000000007941 */ /* 0x000fea0003800200 */
.L_x_0:
[----:B------:R-:W-:Y:S01]  /*0d00*/  BSSY.RECONVERGENT B0, `(.L_x_2) ;  /* 0x0000044000007945 */ /* 0x000fe20003800200 */
[----:B------:R-:W-:-:S03]  /*0d10*/  HFMA2 R9, -RZ, RZ, 1.875, 0 ;  /* 0x3f800000ff097431 */ /* 0x000fc600000001ff */
[----:B------:R-:W-:Y:S05]  /*0d20*/  @!P3 BRA `(.L_x_3) ;  /* 0x000000040004b947 */ /* 0x000fea0003800000 */
[----:B------:R-:W-:-:S13]  /*0d30*/  FSETP.NAN.AND P0, PT, |R5|, |R5|, PT ;  /* 0x400000050500720b */ /* 0x000fda0003f08200 */
[----:B------:R-:W-:Y:S01]  /*0d40*/  @P0 FADD R9, R5, 2 ;  /* 0x4000000005090421 */ /* 0x000fe20000000000 */
[----:B------:R-:W-:Y:S06]  /*0d50*/  @P0 BRA `(.L_x_3) ;  /* 0x0000000000f80947 */ /* 0x000fec0003800000 */
[C---:B------:R-:W-:Y:S01]  /*0d60*/  FMUL R4, |R5|.reuse, 16777216 ;  /* 0x4b80000005047820 */ /* 0x040fe20000400200 */
[----:B------:R-:W-:Y:S02]  /*0d70*/  FSETP.GEU.AND P0, PT, |R5|, 1.175494350822287508e-38, PT ;  /* 0x008000000500780b */ /* 0x000fe40003f0e200 */
[----:B------:R-:W-:Y:S02]  /*0d80*/  MOV R16, 0x3a2c32e4 ;  /* 0x3a2c32e400107802 */ /* 0x000fe40000000f00 */
        /* <DEDUP_REMOVED lines=38> */
[----:B------:R-:W-:Y:S01]  /*0ff0*/  HFMA2 R13, -RZ, RZ, 0.64013671875, -15.109375 ;  /* 0x391fcb8eff0d7431 */ /* 0x000fe200000001ff */
[----:B------:R-:W-:Y:S02]  /*1000*/  FSETP.GT.AND P4, PT, |R8|, 152, PT ;  /* 0x431800000800780b */ /* 0x000fe40003f84200 */
        /* <DEDUP_REMOVED lines=19> */
.L_x_3:
[----:B------:R-:W-:Y:S05]  /*1140*/  BSYNC.RECONVERGENT B0 ;  /* 0x0000000000007941 */ /* 0x000fea0003800200 */
.L_x_2:
[----:B------:R-:W-:Y:S01]  /*1150*/  BSSY.RECONVERGENT B0, `(.L_x_4) ;  /* 0x0000045000007945 */ /* 0x000fe20003800200 */
[----:B------:R-:W-:Y:S01]  /*1160*/  FADD R0, R9, R0 ;  /* 0x0000000009007221 */ /* 0x000fe20000000000 */
[----:B------:R-:W-:Y:S02]  /*1170*/  MOV R5, 0x3f800000 ;  /* 0x3f80000000057802 */ /* 0x000fe40000000f00 */
[----:B------:R-:W-:Y:S05]  /*1180*/  @!P2 BRA `(.L_x_5) ;  /* 0x000000040004a947 */ /* 0x000fea0003800000 */
        /* <DEDUP_REMOVED lines=65> */
.L_x_5:
[----:B------:R-:W-:Y:S05]  /*15a0*/  BSYNC.RECONVERGENT B0 ;  /* 0x0000000000007941 */ /* 0x000fea0003800200 */
.L_x_4:
[----:B------:R-:W-:Y:S01]  /*15b0*/  FADD R0, R0, R5 ;  /* 0x0000000500007221 */ /* 0x000fe20000000000 */
        /* <DEDUP_REMOVED lines=68> */
.L_x_7:
[----:B------:R-:W-:Y:S05]  /*1a00*/  BSYNC.RECONVERGENT B0 ;  /* 0x0000000000007941 */ /* 0x000fea0003800200 */
.L_x_6:
[----:B------:R-:W-:Y:S01]  /*1a10*/  FADD R0, R0, R5 ;  /* 0x0000000500007221 */ /* 0x000fe20000000000 */
[----:B------:R-:W-:Y:S03]  /*1a20*/  BSSY.RECONVERGENT B0, `(.L_x_8) ;  /* 0x000000c000007945 */ /* 0x000fe60003800200 */
[----:B------:R0:W1:Y:S01]  /*1a30*/  MUFU.RSQ R5, R0 ;  /* 0x0000000000057308 */ /* 0x0000620000001400 */
[----:B------:R-:W-:-:S04]  /*1a40*/  IADD3 R4, PT, PT, R0, -0xd000000, RZ ;  /* 0xf300000000047810 */ /* 0x000fc80007ffe0ff */
[----:B------:R-:W-:-:S13]  /*1a50*/  ISETP.GT.U32.AND P0, PT, R4, 0x727fffff, PT ;  /* 0x727fffff0400780c */ /* 0x000fda0003f04070 */
[----:B01----:R-:W-:Y:S05]  /*1a60*/  @!P0 BRA `(.L_x_9) ;  /* 0x00000000000c8947 */ /* 0x003fea0003800000 */
[----:B------:R-:W-:-:S07]  /*1a70*/  MOV R9, 0x1a90 ;  /* 0x00001a9000097802 */ /* 0x000fce0000000f00 */
[----:B------:R-:W-:Y:S05]  /*1a80*/  CALL.REL.NOINC `($__internal_0_$__cuda_sm20_sqrt_rn_f32_slowpath) ;  /* 0x0000000000347944 */ /* 0x000fea0003c00000 */
[----:B------:R-:W-:Y:S05]  /*1a90*/  BRA `(.L_x_10) ;  /* 0x0000000000107947 */ /* 0x000fea0003800000 */
.L_x_9:
[----:B------:R-:W-:Y:S01]  /*1aa0*/  FMUL.FTZ R7, R0, R5 ;  /* 0x0000000500077220 */ /* 0x000fe20000410000 */
[----:B------:R-:W-:-:S03]  /*1ab0*/  FMUL.FTZ R4, R5, 0.5 ;  /* 0x3f00000005047820 */ /* 0x000fc60000410000 */
[----:B------:R-:W-:-:S04]  /*1ac0*/  FFMA R0, -R7, R7, R0 ;  /* 0x0000000707007223 */ /* 0x000fc80000000100 */
[----:B------:R-:W-:-:S07]  /*1ad0*/  FFMA R7, R0, R4, R7 ;  /* 0x0000000400077223 */ /* 0x000fce0000000007 */
.L_x_10:
[----:B------:R-:W-:Y:S05]  /*1ae0*/  BSYNC.RECONVERGENT B0 ;  /* 0x0000000000007941 */ /* 0x000fea0003800200 */
.L_x_8:
[----:B------:R-:W0:Y:S01]  /*1af0*/  LDCU UR4, c[0x0][0x398] ;  /* 0x00007300ff0477ac */ /* 0x000e220008000800 */
[----:B------:R-:W1:Y:S01]  /*1b00*/  LDC.64 R4, c[0x0][0x380] ;  /* 0x0000e000ff047b82 */ /* 0x000e620000000a00 */
[----:B0-----:R-:W-:-:S04]  /*1b10*/  IMAD R3, R3, UR4, R2 ;  /* 0x0000000403037c24 */ /* 0x001fc8000f8e0202 */
[----:B------:R-:W-:-:S04]  /*1b20*/  IMAD R3, R3, UR4, R12 ;  /* 0x0000000403037c24 */ /* 0x000fc8000f8e020c */
[----:B-1----:R-:W-:-:S05]  /*1b30*/  IMAD.WIDE.U32 R2, R3, 0x4, R4 ;  /* 0x0000000403027825 */ /* 0x002fca00078e0004 */
[----:B------:R-:W-:Y:S01]  /*1b40*/  STG.E desc[UR8][R2.64], R7 ;  /* 0x0000000702007986 */ /* 0x000fe2000c101908 */
[----:B------:R-:W-:Y:S05]  /*1b50*/  EXIT ;  /* 0x000000000000794d */ /* 0x000fea0003800000 */
        .weak           $__internal_0_$__cuda_sm20_sqrt_rn_f32_slowpath
        .type           $__internal_0_$__cuda_sm20_sqrt_rn_f32_slowpath,@function
        .size           $__internal_0_$__cuda_sm20_sqrt_rn_f32_slowpath,(.L_x_13 - $__internal_0_$__cuda_sm20_sqrt_rn_f32_slowpath)
$__internal_0_$__cuda_sm20_sqrt_rn_f32_slowpath:
[----:B------:R-:W-:-:S13]  /*1b60*/  LOP3.LUT P0, RZ, R0, 0x7fffffff, RZ, 0xc0, !PT ;  /* 0x7fffffff00ff7812 */ /* 0x000fda000780c0ff */
[----:B------:R-:W-:Y:S01]  /*1b70*/  @!P0 MOV R4, R0 ;  /* 0x0000000000048202 */ /* 0x000fe20000000f00 */
[----:B------:R-:W-:Y:S06]  /*1b80*/  @!P0 BRA `(.L_x_11) ;  /* 0x0000000000408947 */ /* 0x000fec0003800000 */
[----:B------:R-:W-:-:S13]  /*1b90*/  FSETP.GEU.FTZ.AND P0, PT, R0, RZ, PT ;  /* 0x000000ff0000720b */ /* 0x000fda0003f1e000 */
[----:B------:R-:W-:Y:S01]  /*1ba0*/  @!P0 MOV R4, 0x7fffffff ;  /* 0x7fffffff00048802 */ /* 0x000fe20000000f00 */
[----:B------:R-:W-:Y:S06]  /*1bb0*/  @!P0 BRA `(.L_x_11) ;  /* 0x0000000000348947 */ /* 0x000fec0003800000 */
[----:B------:R-:W-:-:S13]  /*1bc0*/  FSETP.GTU.FTZ.AND P0, PT, |R0|, +INF , PT ;  /* 0x7f8000000000780b */ /* 0x000fda0003f1c200 */
[----:B------:R-:W-:Y:S01]  /*1bd0*/  @P0 FADD.FTZ R4, R0, 1 ;  /* 0x3f80000000040421 */ /* 0x000fe20000010000 */
[----:B------:R-:W-:Y:S06]  /*1be0*/  @P0 BRA `(.L_x_11) ;  /* 0x0000000000280947 */ /* 0x000fec0003800000 */
[----:B------:R-:W-:-:S13]  /*1bf0*/  FSETP.NEU.FTZ.AND P0, PT, |R0|, +INF , PT ;  /* 0x7f8000000000780b */ /* 0x000fda0003f1d200 */
[----:B------:R-:W-:-:S04]  /*1c00*/  @P0 FFMA R5, R0, 1.84467440737095516160e+19, RZ ;  /* 0x5f80000000050823 */ /* 0x000fc800000000ff */
[----:B------:R-:W0:Y:S02]  /*1c10*/  @P0 MUFU.RSQ R4, R5 ;  /* 0x0000000500040308 */ /* 0x000e240000001400 */
[----:B0-----:R-:W-:Y:S01]  /*1c20*/  @P0 FMUL.FTZ R6, R5, R4 ;  /* 0x0000000405060220 */ /* 0x001fe20000410000 */
[----:B------:R-:W-:Y:S01]  /*1c30*/  @P0 FMUL.FTZ R8, R4, 0.5 ;  /* 0x3f00000004080820 */ /* 0x000fe20000410000 */
[----:B------:R-:W-:Y:S02]  /*1c40*/  @!P0 MOV R4, R0 ;  /* 0x0000000000048202 */ /* 0x000fe40000000f00 */
[----:B------:R-:W-:-:S04]  /*1c50*/  @P0 FADD.FTZ R7, -R6, -RZ ;  /* 0x800000ff06070221 */ /* 0x000fc80000010100 */
[----:B------:R-:W-:-:S04]  /*1c60*/  @P0 FFMA R7, R6, R7, R5 ;  /* 0x0000000706070223 */ /* 0x000fc80000000005 */
[----:B------:R-:W-:-:S04]  /*1c70*/  @P0 FFMA R7, R7, R8, R6 ;  /* 0x0000000807070223 */ /* 0x000fc80000000006 */
[----:B------:R-:W-:-:S07]  /*1c80*/  @P0 FMUL.FTZ R4, R7, 2.3283064365386962891e-10 ;  /* 0x2f80000007040820 */ /* 0x000fce0000410000 */
.L_x_11:
[----:B------:R-:W-:Y:S01]  /*1c90*/  HFMA2 R5, -RZ, RZ, 0, 0 ;  /* 0x00000000ff057431 */ /* 0x000fe200000001ff */
[----:B------:R-:W-:Y:S02]  /*1ca0*/  MOV R7, R4 ;  /* 0x0000000400077202 */ /* 0x000fe40000000f00 */
[----:B------:R-:W-:-:S04]  /*1cb0*/  MOV R4, R9 ;  /* 0x0000000900047202 */ /* 0x000fc80000000f00 */
[----:B------:R-:W-:Y:S05]  /*1cc0*/  RET.REL.NODEC R4 `(_Z19setDiffVolumeKernelPfS_S_jj) ;  /* 0xffffffe004cc7950 */ /* 0x000fea0003c3ffff */
.L_x_12:
[----:B------:R-:W-:-:S00]  /*1cd0*/  BRA `(.L_x_12) ;  /* 0xfffffffc00fc7947 */ /* 0x000fc0000383ffff */
[----:B------:R-:W-:-:S00]  /*1ce0*/  NOP ;  /* 0x0000000000007918 */ /* 0x000fc00000000000 */
        /* <DEDUP_REMOVED lines=9> */
.L_x_13:


//--------------------- .nv.shared._Z19setDiffVolumeKernelPfS_S_jj --------------------------
	.section	.nv.shared._Z19setDiffVolumeKernelPfS_S_jj,"aw",@nobits
	.sectionflags	@""
	.align	4
.nv.shared._Z19setDiffVolumeKernelPfS_S_jj:
	.zero		4224


//--------------------- .nv.shared.reserved.0     --------------------------
	.section	.nv.shared.reserved.0,"aw",@nobits
	.weak		__nv_reservedSMEM_offset_0_alias
	.size		__nv_reservedSMEM_offset_0_alias, 0, 64
	.other		__nv_reservedSMEM_offset_0_alias,@"STO_CUDA_RESERVED_SHARED STV_DEFAULT"
__nv_reservedSMEM_offset_0_alias:
	.zero		0
	.zero		64


//--------------------- .nv.constant0._Z19setDiffVolumeKernelPfS_S_jj --------------------------
	.section	.nv.constant0._Z19setDiffVolumeKernelPfS_S_jj,"a",@progbits
	.sectionflags	@""
	.align	4
.nv.constant0._Z19setDiffVolumeKernelPfS_S_jj:
	.zero		928


//--------------------- SYMBOLS --------------------------

	.type		.nv.reservedSmem.offset0,@object
	.size		.nv.reservedSmem.offset0,0x4
	.type		.nv.reservedSmem.cap,@object
	.size		.nv.reservedSmem.cap,0x4
